//
// Generated by NVIDIA NVVM Compiler
//
// Compiler Build ID: CL-36424714
// Cuda compilation tools, release 13.0, V13.0.88
// Based on NVVM 20.0.0
//

.version 9.0
.target sm_100
.address_size 64

	// .globl	_Z13mandel_workerPj

.visible .entry _Z13mandel_workerPj(
	.param .u64 .ptr .align 1 _Z13mandel_workerPj_param_0
)
{
	.reg .pred 	%p<7>;
	.reg .b32 	%r<14>;
	.reg .b32 	%f<25>;
	.reg .b64 	%rd<5>;

	ld.param.u64 	%rd1, [_Z13mandel_workerPj_param_0];
	mov.u32 	%r5, %ctaid.y;
	mov.u32 	%r6, %ntid.y;
	mov.u32 	%r7, %tid.y;
	mad.lo.s32 	%r1, %r5, %r6, %r7;
	mov.u32 	%r8, %ctaid.x;
	mov.u32 	%r9, %ntid.x;
	mov.u32 	%r10, %tid.x;
	mad.lo.s32 	%r2, %r8, %r9, %r10;
	setp.gt.u32 	%p1, %r1, 799;
	setp.gt.u32 	%p2, %r2, 1399;
	or.pred  	%p3, %p1, %p2;
	@%p3 bra 	$L__BB0_4;
	cvt.rn.f32.u32 	%f12, %r1;
	add.f32 	%f13, %f12, %f12;
	div.rn.f32 	%f14, %f13, 0f44480000;
	add.f32 	%f1, %f14, 0fBF800000;
	cvt.rn.f32.u32 	%f15, %r2;
	mul.f32 	%f16, %f15, 0f40600000;
	div.rn.f32 	%f17, %f16, 0f44AF0000;
	add.f32 	%f2, %f17, 0fC0200000;
	mov.b32 	%r13, 0;
	mov.f32 	%f21, 0f00000000;
	mov.f32 	%f22, %f21;
	mov.f32 	%f23, %f21;
	mov.f32 	%f24, %f21;
$L__BB0_2:
	sub.f32 	%f18, %f22, %f21;
	add.f32 	%f7, %f2, %f18;
	add.f32 	%f19, %f24, %f24;
	fma.rn.f32 	%f23, %f19, %f23, %f1;
	add.s32 	%r4, %r13, 1;
	mul.f32 	%f22, %f7, %f7;
	mul.f32 	%f21, %f23, %f23;
	add.f32 	%f20, %f22, %f21;
	setp.le.f32 	%p4, %f20, 0f40800000;
	setp.lt.u32 	%p5, %r13, 2999;
	and.pred  	%p6, %p4, %p5;
	mov.u32 	%r13, %r4;
	mov.f32 	%f24, %f7;
	@%p6 bra 	$L__BB0_2;
	mad.lo.s32 	%r12, %r1, 1400, %r2;
	cvta.to.global.u64 	%rd2, %rd1;
	mul.wide.u32 	%rd3, %r12, 4;
	add.s64 	%rd4, %rd2, %rd3;
	st.global.u32 	[%rd4], %r4;
$L__BB0_4:
	ret;

}


// ===== COMPILED SASS (sm_100) =====

	.target	sm_100

	.elftype	@"ET_EXEC"


//--------------------- .note.nv.tkinfo           --------------------------
	.section	.note.nv.tkinfo,"",@"SHT_NOTE"
	.sectionflags	@"SHF_NOTE_NV_TKINFO"
	.tkinfo
        /*0018*/ 	.word	0x00000002
        /*0030*/ 	.string	""
        /*0030*/ 	.string	"ptxas"
        /*0030*/ 	.string	"Cuda compilation tools, release 13.0, V13.0.88"
        /*0030*/ 	.string	"Build cuda_13.0.r13.0/compiler.36424714_0"
        /*0030*/ 	.string	"-arch sm_100 -m 64 "



//--------------------- .note.nv.cuinfo           --------------------------
	.section	.note.nv.cuinfo,"",@"SHT_NOTE"
	.sectionflags	@"SHF_NOTE_NV_CUINFO"
        /*0018*/ 	.short	0x0002
        /*001a*/ 	.short	0x0064
        /*001c*/ 	.short	0x0082
	.zero		2


//--------------------- .nv.info                  --------------------------
	.section	.nv.info,"",@"SHT_CUDA_INFO"
	.align	4


	//----- nvinfo : EIATTR_REGCOUNT
	.align		4
        /*0000*/ 	.byte	0x04, 0x2f
        /*0002*/ 	.short	(.L_1 - .L_0)
	.align		4
.L_0:
        /*0004*/ 	.word	index@(_Z13mandel_workerPj)
        /*0008*/ 	.word	0x00000011


	//----- nvinfo : EIATTR_FRAME_SIZE
	.align		4
.L_1:
        /*000c*/ 	.byte	0x04, 0x11
        /*000e*/ 	.short	(.L_3 - .L_2)
	.align		4
.L_2:
        /*0010*/ 	.word	index@($__internal_0_$__cuda_sm3x_div_rn_noftz_f32_slowpath)
        /*0014*/ 	.word	0x00000000


	//----- nvinfo : EIATTR_FRAME_SIZE
	.align		4
.L_3:
        /*0018*/ 	.byte	0x04, 0x11
        /*001a*/ 	.short	(.L_5 - .L_4)
	.align		4
.L_4:
        /*001c*/ 	.word	index@(_Z13mandel_workerPj)
        /*0020*/ 	.word	0x00000000


	//----- nvinfo : EIATTR_MIN_STACK_SIZE
	.align		4
.L_5:
        /*0024*/ 	.byte	0x04, 0x12
        /*0026*/ 	.short	(.L_7 - .L_6)
	.align		4
.L_6:
        /*0028*/ 	.word	index@(_Z13mandel_workerPj)
        /*002c*/ 	.word	0x00000000
.L_7:


//--------------------- .nv.compat                --------------------------
	.section	.nv.compat,"",@"SHT_CUDA_COMPAT_INFO"
	.align	4
        /*0000*/ 	.byte	0x02, 0x09, 0x00, 0x00, 0x02, 0x02, 0x01, 0x00, 0x02, 0x05, 0x05, 0x00, 0x03, 0x07, 0x01, 0x01
        /*0010*/ 	.byte	0x02, 0x03, 0x00, 0x00, 0x02, 0x06, 0x01, 0x00, 0x04, 0x0b, 0x08, 0x00, 0x01, 0x00, 0x00, 0x00
        /*0020*/ 	.byte	0x00, 0x00, 0x00, 0x00


//--------------------- .nv.info._Z13mandel_workerPj --------------------------
	.section	.nv.info._Z13mandel_workerPj,"",@"SHT_CUDA_INFO"
	.sectionflags	@""
	.align	4


	//----- nvinfo : EIATTR_CUDA_API_VERSION
	.align		4
        /*0000*/ 	.byte	0x04, 0x37
        /*0002*/ 	.short	(.L_9 - .L_8)
.L_8:
        /*0004*/ 	.word	0x00000082


	//----- nvinfo : EIATTR_KPARAM_INFO
	.align		4
.L_9:
        /*0008*/ 	.byte	0x04, 0x17
        /*000a*/ 	.short	(.L_11 - .L_10)
.L_10:
        /*000c*/ 	.word	0x00000000
        /*0010*/ 	.short	0x0000
        /*0012*/ 	.short	0x0000
        /*0014*/ 	.byte	0x00, 0xf5, 0x21, 0x00


	//----- nvinfo : EIATTR_SPARSE_MMA_MASK
	.align		4
.L_11:
        /*0018*/ 	.byte	0x03, 0x50
        /*001a*/ 	.short	0x0000


	//----- nvinfo : EIATTR_MAXREG_COUNT
	.align		4
        /*001c*/ 	.byte	0x03, 0x1b
        /*001e*/ 	.short	0x00ff


	//----- nvinfo : EIATTR_MERCURY_ISA_VERSION
	.align		4
        /*0020*/ 	.byte	0x03, 0x5f
        /*0022*/ 	.short	0x0101


	//----- nvinfo : EIATTR_VRC_CTA_INIT_COUNT
	.align		4
        /*0024*/ 	.byte	0x02, 0x4a
	.zero		1
	.zero		1


	//----- nvinfo : EIATTR_EXIT_INSTR_OFFSETS
	.align		4
        /*0028*/ 	.byte	0x04, 0x1c
        /*002a*/ 	.short	(.L_13 - .L_12)


	//   ....[0]....
.L_12:
        /*002c*/ 	.word	0x000000b0


	//   ....[1]....
        /*0030*/ 	.word	0x00000460


	//----- nvinfo : EIATTR_CRS_STACK_SIZE
	.align		4
.L_13:
        /*0034*/ 	.byte	0x04, 0x1e
        /*0036*/ 	.short	(.L_15 - .L_14)
.L_14:
        /*0038*/ 	.word	0x00000000


	//----- nvinfo : EIATTR_CBANK_PARAM_SIZE
	.align		4
.L_15:
        /*003c*/ 	.byte	0x03, 0x19
        /*003e*/ 	.short	0x0008


	//----- nvinfo : EIATTR_PARAM_CBANK
	.align		4
        /*0040*/ 	.byte	0x04, 0x0a
        /*0042*/ 	.short	(.L_17 - .L_16)
	.align		4
.L_16:
        /*0044*/ 	.word	index@(.nv.constant0._Z13mandel_workerPj)
        /*0048*/ 	.short	0x0380
        /*004a*/ 	.short	0x0008


	//----- nvinfo : EIATTR_SW_WAR
	.align		4
.L_17:
        /*004c*/ 	.byte	0x04, 0x36
        /*004e*/ 	.short	(.L_19 - .L_18)
.L_18:
        /*0050*/ 	.word	0x00000008
.L_19:


//--------------------- .nv.callgraph             --------------------------
	.section	.nv.callgraph,"",@"SHT_CUDA_CALLGRAPH"
	.align	4
	.sectionentsize	8
	.align		4
        /*0000*/ 	.word	0x00000000
	.align		4
        /*0004*/ 	.word	0xffffffff
	.align		4
        /*0008*/ 	.word	0x00000000
	.align		4
        /*000c*/ 	.word	0xfffffffe
	.align		4
        /*0010*/ 	.word	0x00000000
	.align		4
        /*0014*/ 	.word	0xfffffffd
	.align		4
        /*0018*/ 	.word	0x00000000
	.align		4
        /*001c*/ 	.word	0xfffffffc


//--------------------- .text._Z13mandel_workerPj --------------------------
	.section	.text._Z13mandel_workerPj,"ax",@progbits
	.align	128
        .global         _Z13mandel_workerPj
        .type           _Z13mandel_workerPj,@function
        .size           _Z13mandel_workerPj,(.L_x_18 - _Z13mandel_workerPj)
        .other          _Z13mandel_workerPj,@"STO_CUDA_ENTRY STV_DEFAULT"
_Z13mandel_workerPj:
.text._Z13mandel_workerPj:
[----:B------:R-:W-:Y:S01]  /*0000*/  LDC R1, c[0x0][0x37c] ;  /* 0x0000df00ff017b82 */ /* 0x000fe20000000800 */
[----:B------:R-:W0:Y:S07]  /*0010*/  S2R R0, SR_TID.X ;  /* 0x0000000000007919 */ /* 0x000e2e0000002100 */
[----:B------:R-:W1:Y:S01]  /*0020*/  LDC R2, c[0x0][0x364] ;  /* 0x0000d900ff027b82 */ /* 0x000e620000000800 */
[----:B------:R-:W1:Y:S07]  /*0030*/  S2R R3, SR_TID.Y ;  /* 0x0000000000037919 */ /* 0x000e6e0000002200 */
[----:B------:R-:W0:Y:S08]  /*0040*/  S2UR UR5, SR_CTAID.X ;  /* 0x00000000000579c3 */ /* 0x000e300000002500 */
[----:B------:R-:W0:Y:S08]  /*0050*/  LDC R5, c[0x0][0x360] ;  /* 0x0000d800ff057b82 */ /* 0x000e300000000800 */
[----:B------:R-:W1:Y:S01]  /*0060*/  S2UR UR4, SR_CTAID.Y ;  /* 0x00000000000479c3 */ /* 0x000e620000002600 */
[----:B0-----:R-:W-:-:S05]  /*0070*/  IMAD R5, R5, UR5, R0 ;  /* 0x0000000505057c24 */ /* 0x001fca000f8e0200 */
[----:B------:R-:W-:Y:S01]  /*0080*/  ISETP.GT.U32.AND P0, PT, R5, 0x577, PT ;  /* 0x000005770500780c */ /* 0x000fe20003f04070 */
[----:B-1----:R-:W-:-:S05]  /*0090*/  IMAD R2, R2, UR4, R3 ;  /* 0x0000000402027c24 */ /* 0x002fca000f8e0203 */
[----:B------:R-:W-:-:S13]  /*00a0*/  ISETP.GT.U32.OR P0, PT, R2, 0x31f, P0 ;  /* 0x0000031f0200780c */ /* 0x000fda0000704470 */
[----:B------:R-:W-:Y:S05]  /*00b0*/  @P0 EXIT ;  /* 0x000000000000094d */ /* 0x000fea0003800000 */
[----:B------:R-:W-:Y:S01]  /*00c0*/  I2FP.F32.U32 R0, R2 ;  /* 0x0000000200007245 */ /* 0x000fe20000201000 */
[----:B------:R-:W-:Y:S01]  /*00d0*/  IMAD.MOV.U32 R4, RZ, RZ, 0x3aa3d70a ;  /* 0x3aa3d70aff047424 */ /* 0x000fe200078e00ff */
[----:B------:R-:W-:Y:S01]  /*00e0*/  BSSY.RECONVERGENT B0, `(.L_x_0) ;  /* 0x000000e000007945 */ /* 0x000fe20003800200 */
[----:B------:R-:W-:Y:S02]  /*00f0*/  IMAD.MOV.U32 R3, RZ, RZ, 0x44480000 ;  /* 0x44480000ff037424 */ /* 0x000fe400078e00ff */
[----:B------:R-:W-:Y:S02]  /*0100*/  FADD R0, R0, R0 ;  /* 0x0000000000007221 */ /* 0x000fe40000000000 */
[----:B------:R-:W-:Y:S02]  /*0110*/  FFMA R3, R4, -R3, 1 ;  /* 0x3f80000004037423 */ /* 0x000fe40000000803 */
[----:B------:R-:W0:Y:S02]  /*0120*/  FCHK P0, R0, 800 ;  /* 0x4448000000007902 */ /* 0x000e240000000000 */
[----:B------:R-:W-:-:S04]  /*0130*/  FFMA R3, R3, R4, 0.0012499999720603227615 ;  /* 0x3aa3d70a03037423 */ /* 0x000fc80000000004 */
[----:B------:R-:W-:-:S04]  /*0140*/  FFMA R4, R0, R3, RZ ;  /* 0x0000000300047223 */ /* 0x000fc800000000ff */
[----:B------:R-:W-:-:S04]  /*0150*/  FFMA R6, R4, -800, R0 ;  /* 0xc448000004067823 */ /* 0x000fc80000000000 */
[----:B------:R-:W-:Y:S01]  /*0160*/  FFMA R4, R3, R6, R4 ;  /* 0x0000000603047223 */ /* 0x000fe20000000004 */
[----:B0-----:R-:W-:Y:S06]  /*0170*/  @!P0 BRA `(.L_x_1) ;  /* 0x0000000000108947 */ /* 0x001fec0003800000 */
[----:B------:R-:W-:Y:S01]  /*0180*/  IMAD.MOV.U32 R3, RZ, RZ, 0x44480000 ;  /* 0x44480000ff037424 */ /* 0x000fe200078e00ff */
[----:B------:R-:W-:-:S07]  /*0190*/  MOV R6, 0x1b0 ;  /* 0x000001b000067802 */ /* 0x000fce0000000f00 */
[----:B------:R-:W-:Y:S05]  /*01a0*/  CALL.REL.NOINC `($__internal_0_$__cuda_sm3x_div_rn_noftz_f32_slowpath) ;  /* 0x0000000000b07944 */ /* 0x000fea0003c00000 */
[----:B------:R-:W-:-:S07]  /*01b0*/  IMAD.MOV.U32 R4, RZ, RZ, R0 ;  /* 0x000000ffff047224 */ /* 0x000fce00078e0000 */
.L_x_1:
[----:B------:R-:W-:Y:S05]  /*01c0*/  BSYNC.RECONVERGENT B0 ;  /* 0x0000000000007941 */ /* 0x000fea0003800200 */
.L_x_0:
[----:B------:R-:W-:Y:S01]  /*01d0*/  HFMA2 R6, -RZ, RZ, 0.77880859375, 1.7255859375 ;  /* 0x3a3b3ee7ff067431 */ /* 0x000fe200000001ff */
[----:B------:R-:W-:Y:S01]  /*01e0*/  I2FP.F32.U32 R0, R5 ;  /* 0x0000000500007245 */ /* 0x000fe20000201000 */
[----:B------:R-:W-:Y:S01]  /*01f0*/  IMAD.MOV.U32 R3, RZ, RZ, 0x44af0000 ;  /* 0x44af0000ff037424 */ /* 0x000fe200078e00ff */
[----:B------:R-:W-:Y:S01]  /*0200*/  BSSY.RECONVERGENT B0, `(.L_x_2) ;  /* 0x000000e000007945 */ /* 0x000fe20003800200 */
[----:B------:R-:W-:Y:S02]  /*0210*/  FADD R4, R4, -1 ;  /* 0xbf80000004047421 */ /* 0x000fe40000000000 */
[----:B------:R-:W-:-:S04]  /*0220*/  FMUL R0, R0, 3.5 ;  /* 0x4060000000007820 */ /* 0x000fc80000400000 */
[----:B------:R-:W0:Y:S01]  /*0230*/  FCHK P0, R0, 1400 ;  /* 0x44af000000007902 */ /* 0x000e220000000000 */
[----:B------:R-:W-:-:S04]  /*0240*/  FFMA R3, R6, -R3, 1 ;  /* 0x3f80000006037423 */ /* 0x000fc80000000803 */
[----:B------:R-:W-:-:S04]  /*0250*/  FFMA R3, R3, R6, 0.00071428570663556456566 ;  /* 0x3a3b3ee703037423 */ /* 0x000fc80000000006 */
        /* <DEDUP_REMOVED lines=8> */
.L_x_3:
[----:B------:R-:W-:Y:S05]  /*02e0*/  BSYNC.RECONVERGENT B0 ;  /* 0x0000000000007941 */ /* 0x000fea0003800200 */
.L_x_2:
[----:B------:R-:W-:Y:S01]  /*02f0*/  BSSY.RECONVERGENT B0, `(.L_x_4) ;  /* 0x0000012000007945 */ /* 0x000fe20003800200 */
[----:B------:R-:W-:Y:S01]  /*0300*/  FADD R10, R3, -2.5 ;  /* 0xc0200000030a7421 */ /* 0x000fe20000000000 */
[----:B------:R-:W-:Y:S01]  /*0310*/  MOV R0, RZ ;  /* 0x000000ff00007202 */ /* 0x000fe20000000f00 */
[----:B------:R-:W-:Y:S01]  /*0320*/  IMAD.MOV.U32 R3, RZ, RZ, RZ ;  /* 0x000000ffff037224 */ /* 0x000fe200078e00ff */
[----:B------:R-:W-:Y:S01]  /*0330*/  CS2R R6, SRZ ;  /* 0x0000000000067805 */ /* 0x000fe2000001ff00 */
[----:B------:R-:W-:Y:S01]  /*0340*/  IMAD.MOV.U32 R8, RZ, RZ, RZ ;  /* 0x000000ffff087224 */ /* 0x000fe200078e00ff */
[----:B------:R-:W0:Y:S06]  /*0350*/  LDCU.64 UR4, c[0x0][0x358] ;  /* 0x00006b00ff0477ac */ /* 0x000e2c0008000a00 */
.L_x_5:
[----:B------:R-:W-:Y:S01]  /*0360*/  FADD R3, R6, -R3 ;  /* 0x8000000306037221 */ /* 0x000fe20000000000 */
[----:B------:R-:W-:Y:S01]  /*0370*/  FADD R9, R8, R8 ;  /* 0x0000000808097221 */ /* 0x000fe20000000000 */
[C---:B------:R-:W-:Y:S01]  /*0380*/  ISETP.GE.U32.AND P0, PT, R0.reuse, 0xbb7, PT ;  /* 0x00000bb70000780c */ /* 0x040fe20003f06070 */
[----:B------:R-:W-:Y:S02]  /*0390*/  VIADD R0, R0, 0x1 ;  /* 0x0000000100007836 */ /* 0x000fe40000000000 */
[----:B------:R-:W-:Y:S01]  /*03a0*/  FADD R8, R10, R3 ;  /* 0x000000030a087221 */ /* 0x000fe20000000000 */
[----:B------:R-:W-:-:S03]  /*03b0*/  FFMA R7, R9, R7, R4 ;  /* 0x0000000709077223 */ /* 0x000fc60000000004 */
[----:B------:R-:W-:Y:S01]  /*03c0*/  FMUL R6, R8, R8 ;  /* 0x0000000808067220 */ /* 0x000fe20000400000 */
[----:B------:R-:W-:-:S04]  /*03d0*/  FMUL R3, R7, R7 ;  /* 0x0000000707037220 */ /* 0x000fc80000400000 */
[----:B------:R-:W-:-:S05]  /*03e0*/  FADD R9, R6, R3 ;  /* 0x0000000306097221 */ /* 0x000fca0000000000 */
[----:B------:R-:W-:-:S13]  /*03f0*/  FSETP.LE.AND P1, PT, R9, 4, PT ;  /* 0x408000000900780b */ /* 0x000fda0003f23000 */
[----:B------:R-:W-:Y:S05]  /*0400*/  @!P0 BRA P1, `(.L_x_5) ;  /* 0xfffffffc00d48947 */ /* 0x000fea000083ffff */
[----:B0-----:R-:W-:Y:S05]  /*0410*/  BSYNC.RECONVERGENT B0 ;  /* 0x0000000000007941 */ /* 0x001fea0003800200 */
.L_x_4:
[----:B------:R-:W0:Y:S01]  /*0420*/  LDC.64 R6, c[0x0][0x380] ;  /* 0x0000e000ff067b82 */ /* 0x000e220000000a00 */
[----:B------:R-:W-:-:S04]  /*0430*/  IMAD R3, R2, 0x578, R5 ;  /* 0x0000057802037824 */ /* 0x000fc800078e0205 */
[----:B0-----:R-:W-:-:S05]  /*0440*/  IMAD.WIDE.U32 R2, R3, 0x4, R6 ;  /* 0x0000000403027825 */ /* 0x001fca00078e0006 */
[----:B------:R-:W-:Y:S01]  /*0450*/  STG.E desc[UR4][R2.64], R0 ;  /* 0x0000000002007986 */ /* 0x000fe2000c101904 */
[----:B------:R-:W-:Y:S05]  /*0460*/  EXIT ;  /* 0x000000000000794d */ /* 0x000fea0003800000 */
        .weak           $__internal_0_$__cuda_sm3x_div_rn_noftz_f32_slowpath
        .type           $__internal_0_$__cuda_sm3x_div_rn_noftz_f32_slowpath,@function
        .size           $__internal_0_$__cuda_sm3x_div_rn_noftz_f32_slowpath,(.L_x_18 - $__internal_0_$__cuda_sm3x_div_rn_noftz_f32_slowpath)
$__internal_0_$__cuda_sm3x_div_rn_noftz_f32_slowpath:
[----:B------:R-:W-:Y:S01]  /*0470*/  SHF.R.U32.HI R8, RZ, 0x17, R3 ;  /* 0x00000017ff087819 */ /* 0x000fe20000011603 */
[----:B------:R-:W-:Y:S01]  /*0480*/  BSSY.RECONVERGENT B1, `(.L_x_6) ;  /* 0x0000062000017945 */ /* 0x000fe20003800200 */
[----:B------:R-:W-:Y:S02]  /*0490*/  SHF.R.U32.HI R7, RZ, 0x17, R0 ;  /* 0x00000017ff077819 */ /* 0x000fe40000011600 */
[----:B------:R-:W-:Y:S02]  /*04a0*/  LOP3.LUT R12, R8, 0xff, RZ, 0xc0, !PT ;  /* 0x000000ff080c7812 */ /* 0x000fe400078ec0ff */
[----:B------:R-:W-:Y:S02]  /*04b0*/  LOP3.LUT R10, R7, 0xff, RZ, 0xc0, !PT ;  /* 0x000000ff070a7812 */ /* 0x000fe400078ec0ff */
[----:B------:R-:W-:-:S03]  /*04c0*/  IADD3 R9, PT, PT, R12, -0x1, RZ ;  /* 0xffffffff0c097810 */ /* 0x000fc60007ffe0ff */
[----:B------:R-:W-:Y:S01]  /*04d0*/  VIADD R8, R10, 0xffffffff ;  /* 0xffffffff0a087836 */ /* 0x000fe20000000000 */
[----:B------:R-:W-:-:S04]  /*04e0*/  ISETP.GT.U32.AND P0, PT, R9, 0xfd, PT ;  /* 0x000000fd0900780c */ /* 0x000fc80003f04070 */
[----:B------:R-:W-:-:S13]  /*04f0*/  ISETP.GT.U32.OR P0, PT, R8, 0xfd, P0 ;  /* 0x000000fd0800780c */ /* 0x000fda0000704470 */
[----:B------:R-:W-:Y:S01]  /*0500*/  @!P0 IMAD.MOV.U32 R7, RZ, RZ, RZ ;  /* 0x000000ffff078224 */ /* 0x000fe200078e00ff */
[----:B------:R-:W-:Y:S06]  /*0510*/  @!P0 BRA `(.L_x_7) ;  /* 0x00000000005c8947 */ /* 0x000fec0003800000 */
[----:B------:R-:W-:Y:S02]  /*0520*/  FSETP.GTU.FTZ.AND P0, PT, |R0|, +INF , PT ;  /* 0x7f8000000000780b */ /* 0x000fe40003f1c200 */
[----:B------:R-:W-:-:S04]  /*0530*/  FSETP.GTU.FTZ.AND P1, PT, |R3|, +INF , PT ;  /* 0x7f8000000300780b */ /* 0x000fc80003f3c200 */
[----:B------:R-:W-:-:S13]  /*0540*/  PLOP3.LUT P0, PT, P0, P1, PT, 0xf8, 0x8f ;  /* 0x00000000008f781c */ /* 0x000fda0000703f70 */
[----:B------:R-:W-:Y:S05]  /*0550*/  @P0 BRA `(.L_x_8) ;  /* 0x00000004004c0947 */ /* 0x000fea0003800000 */
[----:B------:R-:W-:-:S13]  /*0560*/  LOP3.LUT P0, RZ, R3, 0x7fffffff, R0, 0xc8, !PT ;  /* 0x7fffffff03ff7812 */ /* 0x000fda000780c800 */
[----:B------:R-:W-:Y:S05]  /*0570*/  @!P0 BRA `(.L_x_9) ;  /* 0x00000004003c8947 */ /* 0x000fea0003800000 */
[C---:B------:R-:W-:Y:S02]  /*0580*/  FSETP.NEU.FTZ.AND P2, PT, |R0|.reuse, +INF , PT ;  /* 0x7f8000000000780b */ /* 0x040fe40003f5d200 */
[----:B------:R-:W-:Y:S02]  /*0590*/  FSETP.NEU.FTZ.AND P1, PT, |R3|, +INF , PT ;  /* 0x7f8000000300780b */ /* 0x000fe40003f3d200 */
[----:B------:R-:W-:-:S11]  /*05a0*/  FSETP.NEU.FTZ.AND P0, PT, |R0|, +INF , PT ;  /* 0x7f8000000000780b */ /* 0x000fd60003f1d200 */
[----:B------:R-:W-:Y:S05]  /*05b0*/  @!P1 BRA !P2, `(.L_x_9) ;  /* 0x00000004002c9947 */ /* 0x000fea0005000000 */
[----:B------:R-:W-:-:S04]  /*05c0*/  LOP3.LUT P2, RZ, R0, 0x7fffffff, RZ, 0xc0, !PT ;  /* 0x7fffffff00ff7812 */ /* 0x000fc8000784c0ff */
[----:B------:R-:W-:-:S13]  /*05d0*/  PLOP3.LUT P1, PT, P1, P2, PT, 0x2f, 0xf2 ;  /* 0x0000000000f2781c */ /* 0x000fda0000f24577 */
[----:B------:R-:W-:Y:S05]  /*05e0*/  @P1 BRA `(.L_x_10) ;  /* 0x0000000400181947 */ /* 0x000fea0003800000 */
[----:B------:R-:W-:-:S04]  /*05f0*/  LOP3.LUT P1, RZ, R3, 0x7fffffff, RZ, 0xc0, !PT ;  /* 0x7fffffff03ff7812 */ /* 0x000fc8000782c0ff */
[----:B------:R-:W-:-:S13]  /*0600*/  PLOP3.LUT P0, PT, P0, P1, PT, 0x2f, 0xf2 ;  /* 0x0000000000f2781c */ /* 0x000fda0000702577 */
[----:B------:R-:W-:Y:S05]  /*0610*/  @P0 BRA `(.L_x_11) ;  /* 0x0000000400000947 */ /* 0x000fea0003800000 */
[----:B------:R-:W-:Y:S02]  /*0620*/  ISETP.GE.AND P0, PT, R8, RZ, PT ;  /* 0x000000ff0800720c */ /* 0x000fe40003f06270 */
[----:B------:R-:W-:-:S11]  /*0630*/  ISETP.GE.AND P1, PT, R9, RZ, PT ;  /* 0x000000ff0900720c */ /* 0x000fd60003f26270 */
[----:B------:R-:W-:Y:S01]  /*0640*/  @P0 IMAD.MOV.U32 R7, RZ, RZ, RZ ;  /* 0x000000ffff070224 */ /* 0x000fe200078e00ff */
[----:B------:R-:W-:Y:S01]  /*0650*/  @!P0 MOV R7, 0xffffffc0 ;  /* 0xffffffc000078802 */ /* 0x000fe20000000f00 */
[----:B------:R-:W-:Y:S01]  /*0660*/  @!P0 FFMA R0, R0, 1.84467440737095516160e+19, RZ ;  /* 0x5f80000000008823 */ /* 0x000fe200000000ff */
[----:B------:R-:W-:-:S03]  /*0670*/  @!P1 FFMA R3, R3, 1.84467440737095516160e+19, RZ ;  /* 0x5f80000003039823 */ /* 0x000fc600000000ff */
[----:B------:R-:W-:-:S07]  /*0680*/  @!P1 VIADD R7, R7, 0x40 ;  /* 0x0000004007079836 */ /* 0x000fce0000000000 */
.L_x_7:
[----:B------:R-:W-:Y:S01]  /*0690*/  LEA R8, R12, 0xc0800000, 0x17 ;  /* 0xc08000000c087811 */ /* 0x000fe200078eb8ff */
[----:B------:R-:W-:Y:S04]  /*06a0*/  BSSY.RECONVERGENT B2, `(.L_x_12) ;  /* 0x0000036000027945 */ /* 0x000fe80003800200 */
[----:B------:R-:W-:Y:S02]  /*06b0*/  IMAD.IADD R8, R3, 0x1, -R8 ;  /* 0x0000000103087824 */ /* 0x000fe400078e0a08 */
[----:B------:R-:W-:Y:S02]  /*06c0*/  VIADD R3, R10, 0xffffff81 ;  /* 0xffffff810a037836 */ /* 0x000fe40000000000 */
[----:B------:R0:W1:Y:S01]  /*06d0*/  MUFU.RCP R9, R8 ;  /* 0x0000000800097308 */ /* 0x0000620000001000 */
[----:B------:R-:W-:Y:S01]  /*06e0*/  FADD.FTZ R11, -R8, -RZ ;  /* 0x800000ff080b7221 */ /* 0x000fe20000010100 */
[C---:B------:R-:W-:Y:S01]  /*06f0*/  IMAD R0, R3.reuse, -0x800000, R0 ;  /* 0xff80000003007824 */ /* 0x040fe200078e0200 */
[----:B0-----:R-:W-:-:S04]  /*0700*/  IADD3 R8, PT, PT, R3, 0x7f, -R12 ;  /* 0x0000007f03087810 */ /* 0x001fc80007ffe80c */
[----:B------:R-:W-:Y:S01]  /*0710*/  IADD3 R8, PT, PT, R8, R7, RZ ;  /* 0x0000000708087210 */ /* 0x000fe20007ffe0ff */
[----:B-1----:R-:W-:-:S04]  /*0720*/  FFMA R10, R9, R11, 1 ;  /* 0x3f800000090a7423 */ /* 0x002fc8000000000b */
[----:B------:R-:W-:-:S04]  /*0730*/  FFMA R14, R9, R10, R9 ;  /* 0x0000000a090e7223 */ /* 0x000fc80000000009 */
[----:B------:R-:W-:-:S04]  /*0740*/  FFMA R9, R0, R14, RZ ;  /* 0x0000000e00097223 */ /* 0x000fc800000000ff */
[----:B------:R-:W-:-:S04]  /*0750*/  FFMA R10, R11, R9, R0 ;  /* 0x000000090b0a7223 */ /* 0x000fc80000000000 */
[----:B------:R-:W-:-:S04]  /*0760*/  FFMA R9, R14, R10, R9 ;  /* 0x0000000a0e097223 */ /* 0x000fc80000000009 */
[----:B------:R-:W-:-:S04]  /*0770*/  FFMA R10, R11, R9, R0 ;  /* 0x000000090b0a7223 */ /* 0x000fc80000000000 */
[----:B------:R-:W-:-:S05]  /*0780*/  FFMA R0, R14, R10, R9 ;  /* 0x0000000a0e007223 */ /* 0x000fca0000000009 */
[----:B------:R-:W-:-:S04]  /*0790*/  SHF.R.U32.HI R3, RZ, 0x17, R0 ;  /* 0x00000017ff037819 */ /* 0x000fc80000011600 */
[----:B------:R-:W-:-:S05]  /*07a0*/  LOP3.LUT R3, R3, 0xff, RZ, 0xc0, !PT ;  /* 0x000000ff03037812 */ /* 0x000fca00078ec0ff */
[----:B------:R-:W-:-:S04]  /*07b0*/  IMAD.IADD R11, R3, 0x1, R8 ;  /* 0x00000001030b7824 */ /* 0x000fc800078e0208 */
[----:B------:R-:W-:-:S05]  /*07c0*/  VIADD R3, R11, 0xffffffff ;  /* 0xffffffff0b037836 */ /* 0x000fca0000000000 */
[----:B------:R-:W-:-:S13]  /*07d0*/  ISETP.GE.U32.AND P0, PT, R3, 0xfe, PT ;  /* 0x000000fe0300780c */ /* 0x000fda0003f06070 */
[----:B------:R-:W-:Y:S05]  /*07e0*/  @!P0 BRA `(.L_x_13) ;  /* 0x0000000000808947 */ /* 0x000fea0003800000 */
[----:B------:R-:W-:-:S13]  /*07f0*/  ISETP.GT.AND P0, PT, R11, 0xfe, PT ;  /* 0x000000fe0b00780c */ /* 0x000fda0003f04270 */
[----:B------:R-:W-:Y:S05]  /*0800*/  @P0 BRA `(.L_x_14) ;  /* 0x00000000006c0947 */ /* 0x000fea0003800000 */
[----:B------:R-:W-:-:S13]  /*0810*/  ISETP.GE.AND P0, PT, R11, 0x1, PT ;  /* 0x000000010b00780c */ /* 0x000fda0003f06270 */
[----:B------:R-:W-:Y:S05]  /*0820*/  @P0 BRA `(.L_x_15) ;  /* 0x0000000000740947 */ /* 0x000fea0003800000 */
[----:B------:R-:W-:Y:S02]  /*0830*/  ISETP.GE.AND P0, PT, R11, -0x18, PT ;  /* 0xffffffe80b00780c */ /* 0x000fe40003f06270 */
[----:B------:R-:W-:-:S11]  /*0840*/  LOP3.LUT R0, R0, 0x80000000, RZ, 0xc0, !PT ;  /* 0x8000000000007812 */ /* 0x000fd600078ec0ff */
[----:B------:R-:W-:Y:S05]  /*0850*/  @!P0 BRA `(.L_x_15) ;  /* 0x0000000000688947 */ /* 0x000fea0003800000 */
[CCC-:B------:R-:W-:Y:S01]  /*0860*/  FFMA.RZ R3, R14.reuse, R10.reuse, R9.reuse ;  /* 0x0000000a0e037223 */ /* 0x1c0fe2000000c009 */
[CCC-:B------:R-:W-:Y:S01]  /*0870*/  FFMA.RM R8, R14.reuse, R10.reuse, R9.reuse ;  /* 0x0000000a0e087223 */ /* 0x1c0fe20000004009 */
[C---:B------:R-:W-:Y:S02]  /*0880*/  ISETP.NE.AND P2, PT, R11.reuse, RZ, PT ;  /* 0x000000ff0b00720c */ /* 0x040fe40003f45270 */
[----:B------:R-:W-:Y:S02]  /*0890*/  ISETP.NE.AND P1, PT, R11, RZ, PT ;  /* 0x000000ff0b00720c */ /* 0x000fe40003f25270 */
[----:B------:R-:W-:Y:S01]  /*08a0*/  LOP3.LUT R7, R3, 0x7fffff, RZ, 0xc0, !PT ;  /* 0x007fffff03077812 */ /* 0x000fe200078ec0ff */
[----:B------:R-:W-:Y:S01]  /*08b0*/  FFMA.RP R3, R14, R10, R9 ;  /* 0x0000000a0e037223 */ /* 0x000fe20000008009 */
[----:B------:R-:W-:Y:S01]  /*08c0*/  IADD3 R10, PT, PT, R11, 0x20, RZ ;  /* 0x000000200b0a7810 */ /* 0x000fe20007ffe0ff */
[----:B------:R-:W-:Y:S01]  /*08d0*/  IMAD.MOV R9, RZ, RZ, -R11 ;  /* 0x000000ffff097224 */ /* 0x000fe200078e0a0b */
[----:B------:R-:W-:-:S02]  /*08e0*/  LOP3.LUT R7, R7, 0x800000, RZ, 0xfc, !PT ;  /* 0x0080000007077812 */ /* 0x000fc400078efcff */
[----:B------:R-:W-:Y:S02]  /*08f0*/  FSETP.NEU.FTZ.AND P0, PT, R3, R8, PT ;  /* 0x000000080300720b */ /* 0x000fe40003f1d000 */
[----:B------:R-:W-:Y:S02]  /*0900*/  SHF.L.U32 R10, R7, R10, RZ ;  /* 0x0000000a070a7219 */ /* 0x000fe400000006ff */
[----:B------:R-:W-:Y:S02]  /*0910*/  SEL R8, R9, RZ, P2 ;  /* 0x000000ff09087207 */ /* 0x000fe40001000000 */
[----:B------:R-:W-:Y:S02]  /*0920*/  ISETP.NE.AND P1, PT, R10, RZ, P1 ;  /* 0x000000ff0a00720c */ /* 0x000fe40000f25270 */
[----:B------:R-:W-:Y:S02]  /*0930*/  SHF.R.U32.HI R8, RZ, R8, R7 ;  /* 0x00000008ff087219 */ /* 0x000fe40000011607 */
[----:B------:R-:W-:-:S02]  /*0940*/  PLOP3.LUT P0, PT, P0, P1, PT, 0xf8, 0x8f ;  /* 0x00000000008f781c */ /* 0x000fc40000703f70 */
[----:B------:R-:W-:Y:S02]  /*0950*/  SHF.R.U32.HI R10, RZ, 0x1, R8 ;  /* 0x00000001ff0a7819 */ /* 0x000fe40000011608 */
[----:B------:R-:W-:-:S04]  /*0960*/  SEL R3, RZ, 0x1, !P0 ;  /* 0x00000001ff037807 */ /* 0x000fc80004000000 */
[----:B------:R-:W-:-:S04]  /*0970*/  LOP3.LUT R3, R3, 0x1, R10, 0xf8, !PT ;  /* 0x0000000103037812 */ /* 0x000fc800078ef80a */
[----:B------:R-:W-:-:S05]  /*0980*/  LOP3.LUT R3, R3, R8, RZ, 0xc0, !PT ;  /* 0x0000000803037212 */ /* 0x000fca00078ec0ff */
[----:B------:R-:W-:-:S05]  /*0990*/  IMAD.IADD R3, R10, 0x1, R3 ;  /* 0x000000010a037824 */ /* 0x000fca00078e0203 */
[----:B------:R-:W-:Y:S01]  /*09a0*/  LOP3.LUT R0, R3, R0, RZ, 0xfc, !PT ;  /* 0x0000000003007212 */ /* 0x000fe200078efcff */
[----:B------:R-:W-:Y:S06]  /*09b0*/  BRA `(.L_x_15) ;  /* 0x0000000000107947 */ /* 0x000fec0003800000 */
.L_x_14:
[----:B------:R-:W-:-:S04]  /*09c0*/  LOP3.LUT R0, R0, 0x80000000, RZ, 0xc0, !PT ;  /* 0x8000000000007812 */ /* 0x000fc800078ec0ff */
[----:B------:R-:W-:Y:S01]  /*09d0*/  LOP3.LUT R0, R0, 0x7f800000, RZ, 0xfc, !PT ;  /* 0x7f80000000007812 */ /* 0x000fe200078efcff */
[----:B------:R-:W-:Y:S06]  /*09e0*/  BRA `(.L_x_15) ;  /* 0x0000000000047947 */ /* 0x000fec0003800000 */
.L_x_13:
[----:B------:R-:W-:-:S07]  /*09f0*/  LEA R0, R8, R0, 0x17 ;  /* 0x0000000008007211 */ /* 0x000fce00078eb8ff */
.L_x_15:
[----:B------:R-:W-:Y:S05]  /*0a00*/  BSYNC.RECONVERGENT B2 ;  /* 0x0000000000027941 */ /* 0x000fea0003800200 */
.L_x_12:
[----:B------:R-:W-:Y:S05]  /*0a10*/  BRA `(.L_x_16) ;  /* 0x0000000000207947 */ /* 0x000fea0003800000 */
.L_x_11:
[----:B------:R-:W-:-:S04]  /*0a20*/  LOP3.LUT R0, R3, 0x80000000, R0, 0x48, !PT ;  /* 0x8000000003007812 */ /* 0x000fc800078e4800 */
[----:B------:R-:W-:Y:S01]  /*0a30*/  LOP3.LUT R0, R0, 0x7f800000, RZ, 0xfc, !PT ;  /* 0x7f80000000007812 */ /* 0x000fe200078efcff */
[----:B------:R-:W-:Y:S06]  /*0a40*/  BRA `(.L_x_16) ;  /* 0x0000000000147947 */ /* 0x000fec0003800000 */
.L_x_10:
[----:B------:R-:W-:Y:S01]  /*0a50*/  LOP3.LUT R0, R3, 0x80000000, R0, 0x48, !PT ;  /* 0x8000000003007812 */ /* 0x000fe200078e4800 */
[----:B------:R-:W-:Y:S06]  /*0a60*/  BRA `(.L_x_16) ;  /* 0x00000000000c7947 */ /* 0x000fec0003800000 */
.L_x_9:
[----:B------:R-:W0:Y:S01]  /*0a70*/  MUFU.RSQ R0, -QNAN ;  /* 0xffc0000000007908 */ /* 0x000e220000001400 */
[----:B------:R-:W-:Y:S05]  /*0a80*/  BRA `(.L_x_16) ;  /* 0x0000000000047947 */ /* 0x000fea0003800000 */
.L_x_8:
[----:B------:R-:W-:-:S07]  /*0a90*/  FADD.FTZ R0, R0, R3 ;  /* 0x0000000300007221 */ /* 0x000fce0000010000 */
.L_x_16:
[----:B------:R-:W-:Y:S05]  /*0aa0*/  BSYNC.RECONVERGENT B1 ;  /* 0x0000000000017941 */ /* 0x000fea0003800200 */
.L_x_6:
[----:B------:R-:W-:-:S04]  /*0ab0*/  IMAD.MOV.U32 R7, RZ, RZ, 0x0 ;  /* 0x00000000ff077424 */ /* 0x000fc800078e00ff */
[----:B0-----:R-:W-:Y:S05]  /*0ac0*/  RET.REL.NODEC R6 `(_Z13mandel_workerPj) ;  /* 0xfffffff4064c7950 */ /* 0x001fea0003c3ffff */
.L_x_17:
[----:B------:R-:W-:-:S00]  /*0ad0*/  BRA `(.L_x_17) ;  /* 0xfffffffc00fc7947 */ /* 0x000fc0000383ffff */
[----:B------:R-:W-:-:S00]  /*0ae0*/  NOP ;  /* 0x0000000000007918 */ /* 0x000fc00000000000 */
        /* <DEDUP_REMOVED lines=9> */
.L_x_18:


//--------------------- .nv.shared.reserved.0     --------------------------
	.section	.nv.shared.reserved.0,"aw",@nobits
	.weak		__nv_reservedSMEM_offset_0_alias
	.size		__nv_reservedSMEM_offset_0_alias, 0, 64
	.other		__nv_reservedSMEM_offset_0_alias,@"STO_CUDA_RESERVED_SHARED STV_DEFAULT"
__nv_reservedSMEM_offset_0_alias:
	.zero		0
	.zero		64


//--------------------- .nv.constant0._Z13mandel_workerPj --------------------------
	.section	.nv.constant0._Z13mandel_workerPj,"a",@progbits
	.sectionflags	@""
	.align	4
.nv.constant0._Z13mandel_workerPj:
	.zero		904


//--------------------- SYMBOLS --------------------------

	.type		.nv.reservedSmem.offset0,@object
	.size		.nv.reservedSmem.offset0,0x4
